//
// Generated by NVIDIA NVVM Compiler
//
// Compiler Build ID: CL-36424714
// Cuda compilation tools, release 13.0, V13.0.88
// Based on NVVM 20.0.0
//

.version 9.0
.target sm_100
.address_size 64

	// .globl	_Z19printDetailsOfWarpsv
.extern .func  (.param .b32 func_retval0) vprintf
(
	.param .b64 vprintf_param_0,
	.param .b64 vprintf_param_1
)
;
.global .align 1 .b8 $str[70] = {116, 105, 100, 32, 58, 32, 37, 100, 44, 32, 98, 105, 100, 46, 120, 32, 58, 32, 37, 100, 44, 32, 98, 105, 100, 46, 121, 32, 58, 32, 37, 100, 44, 32, 103, 105, 100, 32, 58, 32, 37, 100, 44, 32, 119, 97, 114, 112, 95, 105, 100, 32, 58, 32, 37, 100, 44, 32, 103, 98, 105, 100, 32, 58, 32, 37, 100, 32, 10};

.visible .entry _Z19printDetailsOfWarpsv()
{
	.local .align 8 .b8 	__local_depot0[24];
	.reg .b64 	%SP;
	.reg .b64 	%SPL;
	.reg .b32 	%r<11>;
	.reg .b64 	%rd<5>;

	mov.u64 	%SPL, __local_depot0;
	cvta.local.u64 	%SP, %SPL;
	add.u64 	%rd1, %SP, 0;
	add.u64 	%rd2, %SPL, 0;
	mov.u32 	%r1, %ctaid.y;
	mov.u32 	%r2, %nctaid.x;
	mov.u32 	%r3, %ntid.x;
	mov.u32 	%r4, %ctaid.x;
	mov.u32 	%r5, %tid.x;
	mad.lo.s32 	%r6, %r1, %r2, %r4;
	mad.lo.s32 	%r7, %r6, %r3, %r5;
	shr.u32 	%r8, %r5, 5;
	st.local.v2.u32 	[%rd2], {%r5, %r4};
	st.local.v2.u32 	[%rd2+8], {%r1, %r7};
	st.local.v2.u32 	[%rd2+16], {%r8, %r6};
	mov.u64 	%rd3, $str;
	cvta.global.u64 	%rd4, %rd3;
	{ // callseq 0, 0
	.param .b64 param0;
	st.param.b64 	[param0], %rd4;
	.param .b64 param1;
	st.param.b64 	[param1], %rd1;
	.param .b32 retval0;
	call.uni (retval0), 
	vprintf, 
	(
	param0, 
	param1
	);
	ld.param.b32 	%r9, [retval0];
	} // callseq 0
	ret;

}


// ===== COMPILED SASS (sm_100) =====

	.target	sm_100

	.elftype	@"ET_EXEC"


//--------------------- .note.nv.tkinfo           --------------------------
	.section	.note.nv.tkinfo,"",@"SHT_NOTE"
	.sectionflags	@"SHF_NOTE_NV_TKINFO"
	.tkinfo
        /*0018*/ 	.word	0x00000002
        /*0030*/ 	.string	""
        /*0030*/ 	.string	"ptxas"
        /*0030*/ 	.string	"Cuda compilation tools, release 13.0, V13.0.88"
        /*0030*/ 	.string	"Build cuda_13.0.r13.0/compiler.36424714_0"
        /*0030*/ 	.string	"-arch sm_100 -m 64 "



//--------------------- .note.nv.cuinfo           --------------------------
	.section	.note.nv.cuinfo,"",@"SHT_NOTE"
	.sectionflags	@"SHF_NOTE_NV_CUINFO"
        /*0018*/ 	.short	0x0002
        /*001a*/ 	.short	0x0064
        /*001c*/ 	.short	0x0082
	.zero		2


//--------------------- .nv.info                  --------------------------
	.section	.nv.info,"",@"SHT_CUDA_INFO"
	.align	4


	//----- nvinfo : EIATTR_REGCOUNT
	.align		4
        /*0000*/ 	.byte	0x04, 0x2f
        /*0002*/ 	.short	(.L_2 - .L_1)
	.align		4
.L_1:
        /*0004*/ 	.word	index@(_Z19printDetailsOfWarpsv)
        /*0008*/ 	.word	0x00000018


	//----- nvinfo : EIATTR_FRAME_SIZE
	.align		4
.L_2:
        /*000c*/ 	.byte	0x04, 0x11
        /*000e*/ 	.short	(.L_4 - .L_3)
	.align		4
.L_3:
        /*0010*/ 	.word	index@(_Z19printDetailsOfWarpsv)
        /*0014*/ 	.word	0x00000018


	//----- nvinfo : EIATTR_MIN_STACK_SIZE
	.align		4
.L_4:
        /*0018*/ 	.byte	0x04, 0x12
        /*001a*/ 	.short	(.L_6 - .L_5)
	.align		4
.L_5:
        /*001c*/ 	.word	index@(_Z19printDetailsOfWarpsv)
        /*0020*/ 	.word	0x00000018
.L_6:


//--------------------- .nv.compat                --------------------------
	.section	.nv.compat,"",@"SHT_CUDA_COMPAT_INFO"
	.align	4
        /*0000*/ 	.byte	0x02, 0x09, 0x00, 0x00, 0x02, 0x02, 0x01, 0x00, 0x02, 0x05, 0x05, 0x00, 0x03, 0x07, 0x01, 0x01
        /*0010*/ 	.byte	0x02, 0x03, 0x00, 0x00, 0x02, 0x06, 0x01, 0x00, 0x04, 0x0b, 0x08, 0x00, 0x09, 0x00, 0x00, 0x00
        /*0020*/ 	.byte	0x00, 0x00, 0x00, 0x00


//--------------------- .nv.info._Z19printDetailsOfWarpsv --------------------------
	.section	.nv.info._Z19printDetailsOfWarpsv,"",@"SHT_CUDA_INFO"
	.sectionflags	@""
	.align	4


	//----- nvinfo : EIATTR_CUDA_API_VERSION
	.align		4
        /*0000*/ 	.byte	0x04, 0x37
        /*0002*/ 	.short	(.L_8 - .L_7)
.L_7:
        /*0004*/ 	.word	0x00000082


	//----- nvinfo : EIATTR_SPARSE_MMA_MASK
	.align		4
.L_8:
        /*0008*/ 	.byte	0x03, 0x50
        /*000a*/ 	.short	0x0000


	//----- nvinfo : EIATTR_MAXREG_COUNT
	.align		4
        /*000c*/ 	.byte	0x03, 0x1b
        /*000e*/ 	.short	0x00ff


	//----- nvinfo : EIATTR_EXTERNS
	.align		4
        /*0010*/ 	.byte	0x04, 0x0f
        /*0012*/ 	.short	(.L_10 - .L_9)


	//   ....[0]....
	.align		4
.L_9:
        /*0014*/ 	.word	index@(vprintf)


	//----- nvinfo : EIATTR_MERCURY_ISA_VERSION
	.align		4
.L_10:
        /*0018*/ 	.byte	0x03, 0x5f
        /*001a*/ 	.short	0x0101


	//----- nvinfo : EIATTR_VRC_CTA_INIT_COUNT
	.align		4
        /*001c*/ 	.byte	0x02, 0x4a
	.zero		1
	.zero		1


	//----- nvinfo : EIATTR_SYSCALL_OFFSETS
	.align		4
        /*0020*/ 	.byte	0x04, 0x46
        /*0022*/ 	.short	(.L_12 - .L_11)


	//   ....[0]....
.L_11:
        /*0024*/ 	.word	0x00000170


	//----- nvinfo : EIATTR_EXIT_INSTR_OFFSETS
	.align		4
.L_12:
        /*0028*/ 	.byte	0x04, 0x1c
        /*002a*/ 	.short	(.L_14 - .L_13)


	//   ....[0]....
.L_13:
        /*002c*/ 	.word	0x00000180


	//----- nvinfo : EIATTR_SW_WAR
	.align		4
.L_14:
        /*0030*/ 	.byte	0x04, 0x36
        /*0032*/ 	.short	(.L_16 - .L_15)
.L_15:
        /*0034*/ 	.word	0x00000008
.L_16:


//--------------------- .nv.callgraph             --------------------------
	.section	.nv.callgraph,"",@"SHT_CUDA_CALLGRAPH"
	.align	4
	.sectionentsize	8
	.align		4
        /*0000*/ 	.word	0x00000000
	.align		4
        /*0004*/ 	.word	0xffffffff
	.align		4
        /*0008*/ 	.word	index@(_Z19printDetailsOfWarpsv)
	.align		4
        /*000c*/ 	.word	index@(vprintf)
	.align		4
        /*0010*/ 	.word	0x00000000
	.align		4
        /*0014*/ 	.word	0xfffffffe
	.align		4
        /*0018*/ 	.word	0x00000000
	.align		4
        /*001c*/ 	.word	0xfffffffd
	.align		4
        /*0020*/ 	.word	0x00000000
	.align		4
        /*0024*/ 	.word	0xfffffffc


//--------------------- .nv.constant4             --------------------------
	.section	.nv.constant4,"a",@progbits
	.align	8
	.align		8
.nv.constant4:
        /*0000*/ 	.dword	vprintf
	.align		8
        /*0008*/ 	.dword	$str


//--------------------- .text._Z19printDetailsOfWarpsv --------------------------
	.section	.text._Z19printDetailsOfWarpsv,"ax",@progbits
	.align	128
        .global         _Z19printDetailsOfWarpsv
        .type           _Z19printDetailsOfWarpsv,@function
        .size           _Z19printDetailsOfWarpsv,(.L_x_2 - _Z19printDetailsOfWarpsv)
        .other          _Z19printDetailsOfWarpsv,@"STO_CUDA_ENTRY STV_DEFAULT"
_Z19printDetailsOfWarpsv:
.text._Z19printDetailsOfWarpsv:
[----:B------:R-:W0:Y:S01]  /*0000*/  LDC R1, c[0x0][0x37c] ;  /* 0x0000df00ff017b82 */ /* 0x000e220000000800 */
[----:B------:R-:W1:Y:S01]  /*0010*/  S2R R10, SR_CTAID.Y ;  /* 0x00000000000a7919 */ /* 0x000e620000002600 */
[----:B------:R-:W2:Y:S01]  /*0020*/  LDCU UR5, c[0x0][0x2fc] ;  /* 0x00005f80ff0577ac */ /* 0x000ea20008000800 */
[----:B0-----:R-:W-:Y:S01]  /*0030*/  VIADD R1, R1, 0xffffffe8 ;  /* 0xffffffe801017836 */ /* 0x001fe20000000000 */
[----:B------:R-:W-:Y:S01]  /*0040*/  MOV R0, 0x0 ;  /* 0x0000000000007802 */ /* 0x000fe20000000f00 */
[----:B------:R-:W1:Y:S01]  /*0050*/  S2R R13, SR_CTAID.X ;  /* 0x00000000000d7919 */ /* 0x000e620000002500 */
[----:B------:R-:W1:Y:S02]  /*0060*/  LDCU UR4, c[0x0][0x370] ;  /* 0x00006e00ff0477ac */ /* 0x000e640008000800 */
[----:B------:R0:W3:Y:S01]  /*0070*/  LDC.64 R8, c[0x4][R0] ;  /* 0x0100000000087b82 */ /* 0x0000e20000000a00 */
[----:B------:R-:W4:Y:S01]  /*0080*/  S2R R12, SR_TID.X ;  /* 0x00000000000c7919 */ /* 0x000f220000002100 */
[----:B------:R-:W5:Y:S01]  /*0090*/  LDCU UR6, c[0x0][0x360] ;  /* 0x00006c00ff0677ac */ /* 0x000f620008000800 */
[----:B-1----:R-:W-:Y:S01]  /*00a0*/  IMAD R3, R10, UR4, R13 ;  /* 0x000000040a037c24 */ /* 0x002fe2000f8e020d */
[----:B------:R-:W1:Y:S01]  /*00b0*/  LDCU UR4, c[0x0][0x2f8] ;  /* 0x00005f00ff0477ac */ /* 0x000e620008000800 */
[----:B----4-:R-:W-:-:S02]  /*00c0*/  SHF.R.U32.HI R2, RZ, 0x5, R12 ;  /* 0x00000005ff027819 */ /* 0x010fc4000001160c */
[----:B-----5:R-:W-:Y:S01]  /*00d0*/  IMAD R11, R3, UR6, R12 ;  /* 0x00000006030b7c24 */ /* 0x020fe2000f8e020c */
[----:B------:R0:W-:Y:S01]  /*00e0*/  STL.64 [R1], R12 ;  /* 0x0000000c01007387 */ /* 0x0001e20000100a00 */
[----:B------:R-:W4:Y:S03]  /*00f0*/  LDCU.64 UR6, c[0x4][0x8] ;  /* 0x01000100ff0677ac */ /* 0x000f260008000a00 */
[----:B------:R0:W-:Y:S04]  /*0100*/  STL.64 [R1+0x10], R2 ;  /* 0x0000100201007387 */ /* 0x0001e80000100a00 */
[----:B------:R0:W-:Y:S01]  /*0110*/  STL.64 [R1+0x8], R10 ;  /* 0x0000080a01007387 */ /* 0x0001e20000100a00 */
[----:B-1----:R-:W-:-:S05]  /*0120*/  IADD3 R6, P0, PT, R1, UR4, RZ ;  /* 0x0000000401067c10 */ /* 0x002fca000ff1e0ff */
[----:B--2---:R-:W-:Y:S01]  /*0130*/  IMAD.X R7, RZ, RZ, UR5, P0 ;  /* 0x00000005ff077e24 */ /* 0x004fe200080e06ff */
[----:B----4-:R-:W-:Y:S01]  /*0140*/  MOV R5, UR7 ;  /* 0x0000000700057c02 */ /* 0x010fe20008000f00 */
[----:B0--3--:R-:W-:-:S07]  /*0150*/  IMAD.U32 R4, RZ, RZ, UR6 ;  /* 0x00000006ff047e24 */ /* 0x009fce000f8e00ff */
[----:B------:R-:W-:-:S07]  /*0160*/  LEPC R20, `(.L_x_0) ;  /* 0x000000001014794e */ /* 0x000fce0000000000 */
[----:B------:R-:W-:Y:S05]  /*0170*/  CALL.ABS.NOINC R8 ;  /* 0x0000000008007343 */ /* 0x000fea0003c00000 */
.L_x_0:
[----:B------:R-:W-:Y:S05]  /*0180*/  EXIT ;  /* 0x000000000000794d */ /* 0x000fea0003800000 */
.L_x_1:
[----:B------:R-:W-:-:S00]  /*0190*/  BRA `(.L_x_1) ;  /* 0xfffffffc00fc7947 */ /* 0x000fc0000383ffff */
[----:B------:R-:W-:-:S00]  /*01a0*/  NOP ;  /* 0x0000000000007918 */ /* 0x000fc00000000000 */
        /* <DEDUP_REMOVED lines=13> */
.L_x_2:


//--------------------- .nv.global.init           --------------------------
	.section	.nv.global.init,"aw",@progbits
.nv.global.init:
	.type		$str,@object
	.size		$str,(.L_0 - $str)
$str:
        /*0000*/ 	.byte	0x74, 0x69, 0x64, 0x20, 0x3a, 0x20, 0x25, 0x64, 0x2c, 0x20, 0x62, 0x69, 0x64, 0x2e, 0x78, 0x20
        /*0010*/ 	.byte	0x3a, 0x20, 0x25, 0x64, 0x2c, 0x20, 0x62, 0x69, 0x64, 0x2e, 0x79, 0x20, 0x3a, 0x20, 0x25, 0x64
        /*0020*/ 	.byte	0x2c, 0x20, 0x67, 0x69, 0x64, 0x20, 0x3a, 0x20, 0x25, 0x64, 0x2c, 0x20, 0x77, 0x61, 0x72, 0x70
        /*0030*/ 	.byte	0x5f, 0x69, 0x64, 0x20, 0x3a, 0x20, 0x25, 0x64, 0x2c, 0x20, 0x67, 0x62, 0x69, 0x64, 0x20, 0x3a
        /*0040*/ 	.byte	0x20, 0x25, 0x64, 0x20, 0x0a, 0x00
.L_0:


//--------------------- .nv.shared.reserved.0     --------------------------
	.section	.nv.shared.reserved.0,"aw",@nobits
	.weak		__nv_reservedSMEM_offset_0_alias
	.size		__nv_reservedSMEM_offset_0_alias, 0, 64
	.other		__nv_reservedSMEM_offset_0_alias,@"STO_CUDA_RESERVED_SHARED STV_DEFAULT"
__nv_reservedSMEM_offset_0_alias:
	.zero		0
	.zero		64


//--------------------- .nv.constant0._Z19printDetailsOfWarpsv --------------------------
	.section	.nv.constant0._Z19printDetailsOfWarpsv,"a",@progbits
	.sectionflags	@""
	.align	4
.nv.constant0._Z19printDetailsOfWarpsv:
	.zero		896


//--------------------- SYMBOLS --------------------------

	.type		.nv.reservedSmem.offset0,@object
	.size		.nv.reservedSmem.offset0,0x4
	.type		vprintf,@function
